	.headerflags	@"EF_CUDA_TEXMODE_UNIFIED EF_CUDA_64BIT_ADDRESS EF_CUDA_ACCELERATORS EF_CUDA_SM90 EF_CUDA_VIRTUAL_SM(EF_CUDA_SM90)"
	.elftype	@"ET_EXEC"


//--------------------- .nv.info                  --------------------------
	.section	.nv.info,"",@"SHT_CUDA_INFO"
	.align	4


	//----- nvinfo : EIATTR_REGCOUNT
	.align		4
        /*0000*/ 	.byte	0x04, 0x2f
        /*0002*/ 	.short	(.L_1 - .L_0)
	.align		4
.L_0:
        /*0004*/ 	.word	index@(triton_poi_fused_clone_3)
        /*0008*/ 	.word	0x0000000f


	//----- nvinfo : EIATTR_MIN_STACK_SIZE
	.align		4
.L_1:
        /*000c*/ 	.byte	0x04, 0x12
        /*000e*/ 	.short	(.L_3 - .L_2)
	.align		4
.L_2:
        /*0010*/ 	.word	index@(triton_poi_fused_clone_3)
        /*0014*/ 	.word	0x00000000


	//----- nvinfo : EIATTR_FRAME_SIZE
	.align		4
.L_3:
        /*0018*/ 	.byte	0x04, 0x11
        /*001a*/ 	.short	(.L_5 - .L_4)
	.align		4
.L_4:
        /*001c*/ 	.word	index@(triton_poi_fused_clone_3)
        /*0020*/ 	.word	0x00000000


	//----- nvinfo : EIATTR_MIN_STACK_SIZE
	.align		4
.L_5:
        /*0024*/ 	.byte	0x04, 0x12
        /*0026*/ 	.short	(.L_7 - .L_6)
	.align		4
.L_6:
        /*0028*/ 	.word	index@(triton_poi_fused_clone_3)
        /*002c*/ 	.word	0x00000000
.L_7:


//--------------------- .nv.info.triton_poi_fused_clone_3 --------------------------
	.section	.nv.info.triton_poi_fused_clone_3,"",@"SHT_CUDA_INFO"
	.sectionflags	@""
	.align	4


	//----- nvinfo : EIATTR_CUDA_API_VERSION
	.align		4
        /*0000*/ 	.byte	0x04, 0x37
        /*0002*/ 	.short	(.L_9 - .L_8)
.L_8:
        /*0004*/ 	.word	0x0000007c


	//----- nvinfo : EIATTR_KPARAM_INFO
	.align		4
.L_9:
        /*0008*/ 	.byte	0x04, 0x17
        /*000a*/ 	.short	(.L_11 - .L_10)
.L_10:
        /*000c*/ 	.word	0x00000000
        /*0010*/ 	.short	0x0003
        /*0012*/ 	.short	0x0014
        /*0014*/ 	.byte	0x00, 0xf0, 0x11, 0x00


	//----- nvinfo : EIATTR_KPARAM_INFO
	.align		4
.L_11:
        /*0018*/ 	.byte	0x04, 0x17
        /*001a*/ 	.short	(.L_13 - .L_12)
.L_12:
        /*001c*/ 	.word	0x00000000
        /*0020*/ 	.short	0x0002
        /*0022*/ 	.short	0x0010
        /*0024*/ 	.byte	0x00, 0xf0, 0x11, 0x00


	//----- nvinfo : EIATTR_KPARAM_INFO
	.align		4
.L_13:
        /*0028*/ 	.byte	0x04, 0x17
        /*002a*/ 	.short	(.L_15 - .L_14)
.L_14:
        /*002c*/ 	.word	0x00000000
        /*0030*/ 	.short	0x0001
        /*0032*/ 	.short	0x0008
        /*0034*/ 	.byte	0x00, 0xf4, 0x21, 0x00


	//----- nvinfo : EIATTR_KPARAM_INFO
	.align		4
.L_15:
        /*0038*/ 	.byte	0x04, 0x17
        /*003a*/ 	.short	(.L_17 - .L_16)
.L_16:
        /*003c*/ 	.word	0x00000000
        /*0040*/ 	.short	0x0000
        /*0042*/ 	.short	0x0000
        /*0044*/ 	.byte	0x00, 0xf4, 0x21, 0x00


	//----- nvinfo : EIATTR_SPARSE_MMA_MASK
	.align		4
.L_17:
        /*0048*/ 	.byte	0x03, 0x50
        /*004a*/ 	.short	0x0000


	//----- nvinfo : EIATTR_MAXREG_COUNT
	.align		4
        /*004c*/ 	.byte	0x03, 0x1b
        /*004e*/ 	.short	0x00ff


	//----- nvinfo : EIATTR_EXIT_INSTR_OFFSETS
	.align		4
        /*0050*/ 	.byte	0x04, 0x1c
        /*0052*/ 	.short	(.L_19 - .L_18)


	//   ....[0]....
.L_18:
        /*0054*/ 	.word	0x00000330


	//   ....[1]....
        /*0058*/ 	.word	0x000003a0


	//----- nvinfo : EIATTR_REQNTID
	.align		4
.L_19:
        /*005c*/ 	.byte	0x04, 0x10
        /*005e*/ 	.short	(.L_21 - .L_20)
.L_20:
        /*0060*/ 	.word	0x00000020
        /*0064*/ 	.word	0x00000001
        /*0068*/ 	.word	0x00000001


	//----- nvinfo : EIATTR_CBANK_PARAM_SIZE
	.align		4
.L_21:
        /*006c*/ 	.byte	0x03, 0x19
        /*006e*/ 	.short	0x0018


	//----- nvinfo : EIATTR_PARAM_CBANK
	.align		4
        /*0070*/ 	.byte	0x04, 0x0a
        /*0072*/ 	.short	(.L_23 - .L_22)
	.align		4
.L_22:
        /*0074*/ 	.word	index@(.nv.constant0.triton_poi_fused_clone_3)
        /*0078*/ 	.short	0x0210
        /*007a*/ 	.short	0x0018


	//----- nvinfo : EIATTR_SW_WAR
	.align		4
.L_23:
        /*007c*/ 	.byte	0x04, 0x36
        /*007e*/ 	.short	(.L_25 - .L_24)
.L_24:
        /*0080*/ 	.word	0x00000008
.L_25:


//--------------------- .nv.callgraph             --------------------------
	.section	.nv.callgraph,"",@"SHT_CUDA_CALLGRAPH"
	.align	4
	.sectionentsize	8
	.align		4
        /*0000*/ 	.word	0x00000000
	.align		4
        /*0004*/ 	.word	0xffffffff
	.align		4
        /*0008*/ 	.word	0x00000000
	.align		4
        /*000c*/ 	.word	0xfffffffe
	.align		4
        /*0010*/ 	.word	0x00000000
	.align		4
        /*0014*/ 	.word	0xfffffffd
	.align		4
        /*0018*/ 	.word	0x00000000
	.align		4
        /*001c*/ 	.word	0xfffffffc


//--------------------- .text.triton_poi_fused_clone_3 --------------------------
	.section	.text.triton_poi_fused_clone_3,"ax",@progbits
	.sectionflags	@"SHF_BARRIERS=1"
	.align	128
        .global         triton_poi_fused_clone_3
        .type           triton_poi_fused_clone_3,@function
        .size           triton_poi_fused_clone_3,(.L_x_1 - triton_poi_fused_clone_3)
        .other          triton_poi_fused_clone_3,@"STO_CUDA_ENTRY STV_DEFAULT"
triton_poi_fused_clone_3:
.text.triton_poi_fused_clone_3:
[----:B------:R-:W0:Y:S02]  /*0000*/  LDC R1, c[0x0][0x28] ;  /* 0x00000a00ff017b82 */ /* 0x000e240000000800 */
[----:B------:R-:W1:Y:S01]  /*0010*/  S2R R0, SR_CTAID.Y ;  /* 0x0000000000007919 */ /* 0x000e620000002600 */
[----:B------:R-:W-:Y:S01]  /*0020*/  ULDC.64 UR6, c[0x0][0x208] ;  /* 0x0000820000067ab9 */ /* 0x000fe20000000a00 */
[----:B------:R-:W2:Y:S01]  /*0030*/  S2R R12, SR_TID.X ;  /* 0x00000000000c7919 */ /* 0x000ea20000002100 */
[----:B------:R-:W3:Y:S01]  /*0040*/  S2R R6, SR_CTAID.X ;  /* 0x0000000000067919 */ /* 0x000ee20000002500 */
[----:B-1----:R-:W-:Y:S02]  /*0050*/  IMAD.SHL.U32 R0, R0, 0x10, RZ ;  /* 0x0000001000007824 */ /* 0x002fe400078e00ff */
[----:B--2---:R-:W-:Y:S01]  /*0060*/  IMAD.SHL.U32 R5, R12, 0x2, RZ ;  /* 0x000000020c057824 */ /* 0x004fe200078e00ff */
[----:B------:R-:W-:Y:S01]  /*0070*/  SHF.R.U32.HI R9, RZ, 0x3, R12 ;  /* 0x00000003ff097819 */ /* 0x000fe2000001160c */
[----:B---3--:R-:W-:-:S03]  /*0080*/  IMAD.SHL.U32 R6, R6, 0x4, RZ ;  /* 0x0000000406067824 */ /* 0x008fc600078e00ff */
[----:B------:R-:W-:Y:S02]  /*0090*/  LOP3.LUT R4, R0, 0xe, R5, 0xf8, !PT ;  /* 0x0000000e00047812 */ /* 0x000fe400078ef805 */
[----:B------:R-:W-:Y:S02]  /*00a0*/  SGXT.U32 R9, R9, 0x2 ;  /* 0x000000020909781a */ /* 0x000fe40000000000 */
[----:B------:R-:W-:Y:S02]  /*00b0*/  SHF.R.S32.HI R3, RZ, 0x1f, R4 ;  /* 0x0000001fff037819 */ /* 0x000fe40000011404 */
[----:B------:R-:W-:Y:S02]  /*00c0*/  LOP3.LUT R7, R6, R9, RZ, 0xfc, !PT ;  /* 0x0000000906077212 */ /* 0x000fe400078efcff */
[----:B------:R-:W-:Y:S02]  /*00d0*/  LEA.HI R8, R3, R4, RZ, 0x2 ;  /* 0x0000000403087211 */ /* 0x000fe400078f10ff */
[----:B------:R-:W1:Y:S01]  /*00e0*/  LDC.64 R2, c[0x0][0x210] ;  /* 0x00008400ff027b82 */ /* 0x000e620000000a00 */
[----:B------:R-:W-:-:S02]  /*00f0*/  ISETP.GE.AND P0, PT, R7, 0x4, PT ;  /* 0x000000040700780c */ /* 0x000fc40003f06270 */
[----:B------:R-:W-:Y:S02]  /*0100*/  LOP3.LUT R11, R8, 0xfffffffc, RZ, 0xc0, !PT ;  /* 0xfffffffc080b7812 */ /* 0x000fe400078ec0ff */
[----:B------:R-:W-:Y:S02]  /*0110*/  SHF.R.S32.HI R8, RZ, 0x2, R8 ;  /* 0x00000002ff087819 */ /* 0x000fe40000011408 */
[C---:B------:R-:W-:Y:S01]  /*0120*/  ISETP.LT.AND P0, PT, R4.reuse, 0x10, !P0 ;  /* 0x000000100400780c */ /* 0x040fe20004701270 */
[----:B------:R-:W-:-:S04]  /*0130*/  IMAD.IADD R10, R4, 0x1, -R11 ;  /* 0x00000001040a7824 */ /* 0x000fc800078e0a0b */
[----:B------:R-:W-:-:S04]  /*0140*/  IMAD R10, R7, 0xc, R10 ;  /* 0x0000000c070a7824 */ /* 0x000fc800078e020a */
[----:B------:R-:W-:Y:S01]  /*0150*/  VIADD R7, R10, 0x4 ;  /* 0x000000040a077836 */ /* 0x000fe20000000000 */
[----:B------:R-:W-:-:S03]  /*0160*/  CS2R R10, SRZ ;  /* 0x00000000000a7805 */ /* 0x000fc6000001ff00 */
[----:B------:R-:W-:-:S04]  /*0170*/  IMAD R7, R8, 0x30, R7 ;  /* 0x0000003008077824 */ /* 0x000fc800078e0207 */
[----:B-1----:R-:W-:-:S05]  /*0180*/  IMAD.WIDE R2, R7, 0x4, R2 ;  /* 0x0000000407027825 */ /* 0x002fca00078e0202 */
[----:B------:R1:W2:Y:S01]  /*0190*/  @P0 LDG.E.EL.64 R10, desc[UR6][R2.64] ;  /* 0x00000006020a0981 */ /* 0x0002a2000c2e1b00 */
[----:B------:R-:W3:Y:S01]  /*01a0*/  S2UR UR5, SR_CgaCtaId ;  /* 0x00000000000579c3 */ /* 0x000ee20000008800 */
[----:B------:R-:W-:Y:S01]  /*01b0*/  IMAD.SHL.U32 R4, R12, 0x8, RZ ;  /* 0x000000080c047824 */ /* 0x000fe200078e00ff */
[----:B------:R-:W-:Y:S01]  /*01c0*/  UMOV UR4, 0x400 ;  /* 0x0000040000047882 */ /* 0x000fe20000000000 */
[----:B------:R-:W-:Y:S02]  /*01d0*/  SHF.R.U32.HI R7, RZ, 0x1, R12 ;  /* 0x00000001ff077819 */ /* 0x000fe4000001160c */
[----:B------:R-:W-:Y:S02]  /*01e0*/  LOP3.LUT R6, R6, 0x2, R5, 0xf8, !PT ;  /* 0x0000000206067812 */ /* 0x000fe400078ef805 */
[----:B------:R-:W-:Y:S02]  /*01f0*/  LOP3.LUT R4, R4, 0x38, RZ, 0xc0, !PT ;  /* 0x0000003804047812 */ /* 0x000fe400078ec0ff */
[----:B------:R-:W-:-:S02]  /*0200*/  SGXT.U32 R7, R7, 0x4 ;  /* 0x000000040707781a */ /* 0x000fc40000000000 */
[C---:B------:R-:W-:Y:S02]  /*0210*/  LOP3.LUT R9, R4.reuse, R9, RZ, 0xfc, !PT ;  /* 0x0000000904097212 */ /* 0x040fe400078efcff */
[C---:B-1----:R-:W-:Y:S02]  /*0220*/  LOP3.LUT R2, R4.reuse, 0x4, RZ, 0xfc, !PT ;  /* 0x0000000404027812 */ /* 0x042fe400078efcff */
[-C--:B------:R-:W-:Y:S02]  /*0230*/  LEA.HI R4, R4, R9.reuse, RZ, 0x1e ;  /* 0x0000000904047211 */ /* 0x080fe400078ff0ff */
[----:B------:R-:W-:Y:S02]  /*0240*/  LEA.HI R2, R2, R9, RZ, 0x1e ;  /* 0x0000000902027211 */ /* 0x000fe400078ff0ff */
[----:B------:R-:W-:Y:S02]  /*0250*/  LOP3.LUT R7, R0, R7, RZ, 0xfc, !PT ;  /* 0x0000000700077212 */ /* 0x000fe400078efcff */
[----:B------:R-:W-:-:S02]  /*0260*/  ISETP.GE.AND P0, PT, R6, 0x4, PT ;  /* 0x000000040600780c */ /* 0x000fc40003f06270 */
[----:B------:R-:W-:Y:S01]  /*0270*/  LOP3.LUT R0, R5, 0x3e, RZ, 0xc0, !PT ;  /* 0x0000003e05007812 */ /* 0x000fe200078ec0ff */
[----:B---3--:R-:W-:Y:S01]  /*0280*/  UPRMT UR4, UR5, 0x654, UR4 ;  /* 0x0000065405047896 */ /* 0x008fe20008000004 */
[----:B------:R-:W-:Y:S02]  /*0290*/  SHF.R.U32.HI R5, RZ, 0x2, R5 ;  /* 0x00000002ff057819 */ /* 0x000fe40000011605 */
[----:B------:R-:W-:Y:S02]  /*02a0*/  ISETP.LT.AND P0, PT, R7, 0x10, !P0 ;  /* 0x000000100700780c */ /* 0x000fe40004701270 */
[----:B------:R-:W-:Y:S02]  /*02b0*/  SGXT.U32 R5, R5, 0x4 ;  /* 0x000000040505781a */ /* 0x000fe40000000000 */
[----:B------:R-:W-:Y:S02]  /*02c0*/  LEA R3, R4, UR4, 0x2 ;  /* 0x0000000404037c11 */ /* 0x000fe4000f8e10ff */
[----:B------:R-:W-:Y:S01]  /*02d0*/  LEA R2, R2, UR4, 0x2 ;  /* 0x0000000402027c11 */ /* 0x000fe2000f8e10ff */
[----:B------:R-:W-:-:S05]  /*02e0*/  IMAD.IADD R0, R0, 0x1, R5 ;  /* 0x0000000100007824 */ /* 0x000fca00078e0205 */
[----:B------:R-:W-:Y:S01]  /*02f0*/  LEA R0, R0, UR4, 0x2 ;  /* 0x0000000400007c11 */ /* 0x000fe2000f8e10ff */
[----:B--2---:R1:W-:Y:S04]  /*0300*/  STS [R3], R10 ;  /* 0x0000000a03007388 */ /* 0x0043e80000000800 */
[----:B------:R1:W-:Y:S01]  /*0310*/  STS [R2+0x10], R11 ;  /* 0x0000100b02007388 */ /* 0x0003e20000000800 */
[----:B------:R-:W-:Y:S06]  /*0320*/  BAR.SYNC.DEFER_BLOCKING 0x0 ;  /* 0x0000000000007b1d */ /* 0x000fec0000010000 */
[----:B-1----:R-:W-:Y:S05]  /*0330*/  @!P0 EXIT ;  /* 0x000000000000894d */ /* 0x002fea0003800000 */
[----:B------:R-:W-:Y:S01]  /*0340*/  LDS R4, [R0] ;  /* 0x0000000000047984 */ /* 0x000fe20000000800 */
[----:B------:R-:W0:Y:S01]  /*0350*/  LDC.64 R2, c[0x0][0x218] ;  /* 0x00008600ff027b82 */ /* 0x000e220000000a00 */
[----:B------:R-:W-:Y:S02]  /*0360*/  IMAD R7, R7, 0x4, R6 ;  /* 0x0000000407077824 */ /* 0x000fe400078e0206 */
[----:B------:R-:W1:Y:S02]  /*0370*/  LDS R5, [R0+0x4] ;  /* 0x0000040000057984 */ /* 0x000e640000000800 */
[----:B0-----:R-:W-:-:S05]  /*0380*/  IMAD.WIDE R2, R7, 0x4, R2 ;  /* 0x0000000407027825 */ /* 0x001fca00078e0202 */
[----:B-1----:R-:W-:Y:S01]  /*0390*/  STG.E.64 desc[UR6][R2.64], R4 ;  /* 0x0000000402007986 */ /* 0x002fe2000c101b06 */
[----:B------:R-:W-:Y:S05]  /*03a0*/  EXIT ;  /* 0x000000000000794d */ /* 0x000fea0003800000 */
.L_x_0:
[----:B------:R-:W-:-:S00]  /*03b0*/  BRA `(.L_x_0) ;  /* 0xfffffffc00fc7947 */ /* 0x000fc0000383ffff */
[----:B------:R-:W-:-:S00]  /*03c0*/  NOP ;  /* 0x0000000000007918 */ /* 0x000fc00000000000 */
        /* <DEDUP_REMOVED lines=11> */
.L_x_1:


//--------------------- .nv.shared.triton_poi_fused_clone_3 --------------------------
	.section	.nv.shared.triton_poi_fused_clone_3,"aw",@nobits
	.sectionflags	@""
	.align	16
	.zero		1024


//--------------------- .nv.constant0.triton_poi_fused_clone_3 --------------------------
	.section	.nv.constant0.triton_poi_fused_clone_3,"a",@progbits
	.sectionflags	@""
	.align	4
.nv.constant0.triton_poi_fused_clone_3:
	.zero		552
